//
// Generated by NVIDIA NVVM Compiler
//
// Compiler Build ID: CL-36424714
// Cuda compilation tools, release 13.0, V13.0.88
// Based on NVVM 20.0.0
//

.version 9.0
.target sm_100
.address_size 64

	// .globl	_Z20checkColoringsKernelPKyiPKiiPi

.visible .entry _Z20checkColoringsKernelPKyiPKiiPi(
	.param .u64 .ptr .align 1 _Z20checkColoringsKernelPKyiPKiiPi_param_0,
	.param .u32 _Z20checkColoringsKernelPKyiPKiiPi_param_1,
	.param .u64 .ptr .align 1 _Z20checkColoringsKernelPKyiPKiiPi_param_2,
	.param .u32 _Z20checkColoringsKernelPKyiPKiiPi_param_3,
	.param .u64 .ptr .align 1 _Z20checkColoringsKernelPKyiPKiiPi_param_4
)
{
	.reg .pred 	%p<14>;
	.reg .b32 	%r<25>;
	.reg .b64 	%rd<25>;

	ld.param.u64 	%rd7, [_Z20checkColoringsKernelPKyiPKiiPi_param_0];
	ld.param.u32 	%r7, [_Z20checkColoringsKernelPKyiPKiiPi_param_1];
	ld.param.u64 	%rd9, [_Z20checkColoringsKernelPKyiPKiiPi_param_2];
	ld.param.u32 	%r9, [_Z20checkColoringsKernelPKyiPKiiPi_param_3];
	ld.param.u64 	%rd8, [_Z20checkColoringsKernelPKyiPKiiPi_param_4];
	cvta.to.global.u64 	%rd10, %rd9;
	mov.u32 	%r10, %ctaid.x;
	mov.u32 	%r11, %ntid.x;
	mov.u32 	%r12, %tid.x;
	mad.lo.s32 	%r1, %r10, %r11, %r12;
	mul.lo.s32 	%r13, %r9, %r1;
	mul.wide.s32 	%rd11, %r13, 4;
	add.s64 	%rd1, %rd10, %rd11;
	setp.lt.s32 	%p2, %r7, 1;
	mov.b32 	%r24, 1;
	@%p2 bra 	$L__BB0_8;
	cvta.to.global.u64 	%rd2, %rd7;
	mov.b32 	%r22, 0;
$L__BB0_2:
	mul.wide.u32 	%rd12, %r22, 4;
	add.s64 	%rd13, %rd1, %rd12;
	ld.global.u32 	%r3, [%rd13];
	setp.eq.s32 	%p3, %r3, 0;
	mov.b32 	%r24, 0;
	@%p3 bra 	$L__BB0_8;
	mul.wide.u32 	%rd14, %r22, 8;
	add.s64 	%rd15, %rd2, %rd14;
	ld.global.u64 	%rd24, [%rd15];
	setp.eq.s64 	%p5, %rd24, 0;
	mov.b32 	%r16, 1;
	mov.pred 	%p4, -1;
	mov.pred 	%p13, %p4;
	mov.u32 	%r24, %r16;
	@%p5 bra 	$L__BB0_7;
$L__BB0_4:
	neg.s64 	%rd16, %rd24;
	and.b64  	%rd17, %rd24, %rd16;
	clz.b64 	%r17, %rd17;
	cvt.u64.u32 	%rd5, %r17;
	sub.s32 	%r18, 63, %r17;
	add.s64 	%rd18, %rd24, -1;
	and.b64  	%rd24, %rd18, %rd24;
	setp.le.s32 	%p6, %r18, %r22;
	@%p6 bra 	$L__BB0_6;
	shl.b64 	%rd19, %rd5, 2;
	sub.s64 	%rd20, %rd1, %rd19;
	ld.global.u32 	%r20, [%rd20+252];
	setp.eq.s32 	%p8, %r20, %r3;
	mov.b32 	%r24, 0;
	mov.pred 	%p13, 0;
	@%p8 bra 	$L__BB0_7;
$L__BB0_6:
	setp.ne.s64 	%p10, %rd24, 0;
	mov.pred 	%p13, %p4;
	mov.u32 	%r24, %r16;
	@%p10 bra 	$L__BB0_4;
$L__BB0_7:
	add.s32 	%r22, %r22, 1;
	setp.lt.s32 	%p11, %r22, %r7;
	and.pred  	%p12, %p13, %p11;
	@%p12 bra 	$L__BB0_2;
$L__BB0_8:
	cvta.to.global.u64 	%rd21, %rd8;
	mul.wide.s32 	%rd22, %r1, 4;
	add.s64 	%rd23, %rd21, %rd22;
	st.global.u32 	[%rd23], %r24;
	ret;

}


// ===== COMPILED SASS (sm_100) =====

	.target	sm_100

	.elftype	@"ET_EXEC"


//--------------------- .note.nv.tkinfo           --------------------------
	.section	.note.nv.tkinfo,"",@"SHT_NOTE"
	.sectionflags	@"SHF_NOTE_NV_TKINFO"
	.tkinfo
        /*0018*/ 	.word	0x00000002
        /*0030*/ 	.string	""
        /*0030*/ 	.string	"ptxas"
        /*0030*/ 	.string	"Cuda compilation tools, release 13.0, V13.0.88"
        /*0030*/ 	.string	"Build cuda_13.0.r13.0/compiler.36424714_0"
        /*0030*/ 	.string	"-arch sm_100 -m 64 "



//--------------------- .note.nv.cuinfo           --------------------------
	.section	.note.nv.cuinfo,"",@"SHT_NOTE"
	.sectionflags	@"SHF_NOTE_NV_CUINFO"
        /*0018*/ 	.short	0x0002
        /*001a*/ 	.short	0x0064
        /*001c*/ 	.short	0x0082
	.zero		2


//--------------------- .nv.info                  --------------------------
	.section	.nv.info,"",@"SHT_CUDA_INFO"
	.align	4


	//----- nvinfo : EIATTR_REGCOUNT
	.align		4
        /*0000*/ 	.byte	0x04, 0x2f
        /*0002*/ 	.short	(.L_1 - .L_0)
	.align		4
.L_0:
        /*0004*/ 	.word	index@(_Z20checkColoringsKernelPKyiPKiiPi)
        /*0008*/ 	.word	0x00000010


	//----- nvinfo : EIATTR_FRAME_SIZE
	.align		4
.L_1:
        /*000c*/ 	.byte	0x04, 0x11
        /*000e*/ 	.short	(.L_3 - .L_2)
	.align		4
.L_2:
        /*0010*/ 	.word	index@(_Z20checkColoringsKernelPKyiPKiiPi)
        /*0014*/ 	.word	0x00000000


	//----- nvinfo : EIATTR_MIN_STACK_SIZE
	.align		4
.L_3:
        /*0018*/ 	.byte	0x04, 0x12
        /*001a*/ 	.short	(.L_5 - .L_4)
	.align		4
.L_4:
        /*001c*/ 	.word	index@(_Z20checkColoringsKernelPKyiPKiiPi)
        /*0020*/ 	.word	0x00000000
.L_5:


//--------------------- .nv.compat                --------------------------
	.section	.nv.compat,"",@"SHT_CUDA_COMPAT_INFO"
	.align	4
        /*0000*/ 	.byte	0x02, 0x09, 0x00, 0x00, 0x02, 0x02, 0x01, 0x00, 0x02, 0x05, 0x05, 0x00, 0x03, 0x07, 0x01, 0x01
        /*0010*/ 	.byte	0x02, 0x03, 0x00, 0x00, 0x02, 0x06, 0x01, 0x00, 0x04, 0x0b, 0x08, 0x00, 0x09, 0x00, 0x00, 0x00
        /*0020*/ 	.byte	0x00, 0x00, 0x00, 0x00


//--------------------- .nv.info._Z20checkColoringsKernelPKyiPKiiPi --------------------------
	.section	.nv.info._Z20checkColoringsKernelPKyiPKiiPi,"",@"SHT_CUDA_INFO"
	.sectionflags	@""
	.align	4


	//----- nvinfo : EIATTR_CUDA_API_VERSION
	.align		4
        /*0000*/ 	.byte	0x04, 0x37
        /*0002*/ 	.short	(.L_7 - .L_6)
.L_6:
        /*0004*/ 	.word	0x00000082


	//----- nvinfo : EIATTR_KPARAM_INFO
	.align		4
.L_7:
        /*0008*/ 	.byte	0x04, 0x17
        /*000a*/ 	.short	(.L_9 - .L_8)
.L_8:
        /*000c*/ 	.word	0x00000000
        /*0010*/ 	.short	0x0004
        /*0012*/ 	.short	0x0020
        /*0014*/ 	.byte	0x00, 0xf5, 0x21, 0x00


	//----- nvinfo : EIATTR_KPARAM_INFO
	.align		4
.L_9:
        /*0018*/ 	.byte	0x04, 0x17
        /*001a*/ 	.short	(.L_11 - .L_10)
.L_10:
        /*001c*/ 	.word	0x00000000
        /*0020*/ 	.short	0x0003
        /*0022*/ 	.short	0x0018
        /*0024*/ 	.byte	0x00, 0xf0, 0x11, 0x00


	//----- nvinfo : EIATTR_KPARAM_INFO
	.align		4
.L_11:
        /*0028*/ 	.byte	0x04, 0x17
        /*002a*/ 	.short	(.L_13 - .L_12)
.L_12:
        /*002c*/ 	.word	0x00000000
        /*0030*/ 	.short	0x0002
        /*0032*/ 	.short	0x0010
        /*0034*/ 	.byte	0x00, 0xf5, 0x21, 0x00


	//----- nvinfo : EIATTR_KPARAM_INFO
	.align		4
.L_13:
        /*0038*/ 	.byte	0x04, 0x17
        /*003a*/ 	.short	(.L_15 - .L_14)
.L_14:
        /*003c*/ 	.word	0x00000000
        /*0040*/ 	.short	0x0001
        /*0042*/ 	.short	0x0008
        /*0044*/ 	.byte	0x00, 0xf0, 0x11, 0x00


	//----- nvinfo : EIATTR_KPARAM_INFO
	.align		4
.L_15:
        /*0048*/ 	.byte	0x04, 0x17
        /*004a*/ 	.short	(.L_17 - .L_16)
.L_16:
        /*004c*/ 	.word	0x00000000
        /*0050*/ 	.short	0x0000
        /*0052*/ 	.short	0x0000
        /*0054*/ 	.byte	0x00, 0xf5, 0x21, 0x00


	//----- nvinfo : EIATTR_SPARSE_MMA_MASK
	.align		4
.L_17:
        /*0058*/ 	.byte	0x03, 0x50
        /*005a*/ 	.short	0x0000


	//----- nvinfo : EIATTR_MAXREG_COUNT
	.align		4
        /*005c*/ 	.byte	0x03, 0x1b
        /*005e*/ 	.short	0x00ff


	//----- nvinfo : EIATTR_MERCURY_ISA_VERSION
	.align		4
        /*0060*/ 	.byte	0x03, 0x5f
        /*0062*/ 	.short	0x0101


	//----- nvinfo : EIATTR_VRC_CTA_INIT_COUNT
	.align		4
        /*0064*/ 	.byte	0x02, 0x4a
	.zero		1
	.zero		1


	//----- nvinfo : EIATTR_EXIT_INSTR_OFFSETS
	.align		4
        /*0068*/ 	.byte	0x04, 0x1c
        /*006a*/ 	.short	(.L_19 - .L_18)


	//   ....[0]....
.L_18:
        /*006c*/ 	.word	0x00000480


	//----- nvinfo : EIATTR_CRS_STACK_SIZE
	.align		4
.L_19:
        /*0070*/ 	.byte	0x04, 0x1e
        /*0072*/ 	.short	(.L_21 - .L_20)
.L_20:
        /*0074*/ 	.word	0x00000000


	//----- nvinfo : EIATTR_CBANK_PARAM_SIZE
	.align		4
.L_21:
        /*0078*/ 	.byte	0x03, 0x19
        /*007a*/ 	.short	0x0028


	//----- nvinfo : EIATTR_PARAM_CBANK
	.align		4
        /*007c*/ 	.byte	0x04, 0x0a
        /*007e*/ 	.short	(.L_23 - .L_22)
	.align		4
.L_22:
        /*0080*/ 	.word	index@(.nv.constant0._Z20checkColoringsKernelPKyiPKiiPi)
        /*0084*/ 	.short	0x0380
        /*0086*/ 	.short	0x0028


	//----- nvinfo : EIATTR_SW_WAR
	.align		4
.L_23:
        /*0088*/ 	.byte	0x04, 0x36
        /*008a*/ 	.short	(.L_25 - .L_24)
.L_24:
        /*008c*/ 	.word	0x00000008
.L_25:


//--------------------- .nv.callgraph             --------------------------
	.section	.nv.callgraph,"",@"SHT_CUDA_CALLGRAPH"
	.align	4
	.sectionentsize	8
	.align		4
        /*0000*/ 	.word	0x00000000
	.align		4
        /*0004*/ 	.word	0xffffffff
	.align		4
        /*0008*/ 	.word	0x00000000
	.align		4
        /*000c*/ 	.word	0xfffffffe
	.align		4
        /*0010*/ 	.word	0x00000000
	.align		4
        /*0014*/ 	.word	0xfffffffd
	.align		4
        /*0018*/ 	.word	0x00000000
	.align		4
        /*001c*/ 	.word	0xfffffffc


//--------------------- .text._Z20checkColoringsKernelPKyiPKiiPi --------------------------
	.section	.text._Z20checkColoringsKernelPKyiPKiiPi,"ax",@progbits
	.align	128
        .global         _Z20checkColoringsKernelPKyiPKiiPi
        .type           _Z20checkColoringsKernelPKyiPKiiPi,@function
        .size           _Z20checkColoringsKernelPKyiPKiiPi,(.L_x_9 - _Z20checkColoringsKernelPKyiPKiiPi)
        .other          _Z20checkColoringsKernelPKyiPKiiPi,@"STO_CUDA_ENTRY STV_DEFAULT"
_Z20checkColoringsKernelPKyiPKiiPi:
.text._Z20checkColoringsKernelPKyiPKiiPi:
[----:B------:R-:W-:Y:S01]  /*0000*/  LDC R1, c[0x0][0x37c] ;  /* 0x0000df00ff017b82 */ /* 0x000fe20000000800 */
[----:B------:R-:W0:Y:S07]  /*0010*/  S2R R5, SR_TID.X ;  /* 0x0000000000057919 */ /* 0x000e2e0000002100 */
[----:B------:R-:W0:Y:S01]  /*0020*/  S2UR UR6, SR_CTAID.X ;  /* 0x00000000000679c3 */ /* 0x000e220000002500 */
[----:B------:R-:W1:Y:S01]  /*0030*/  LDCU UR8, c[0x0][0x388] ;  /* 0x00007100ff0877ac */ /* 0x000e620008000800 */
[----:B------:R-:W-:Y:S01]  /*0040*/  IMAD.MOV.U32 R7, RZ, RZ, 0x1 ;  /* 0x00000001ff077424 */ /* 0x000fe200078e00ff */
[----:B------:R-:W2:Y:S05]  /*0050*/  LDCU UR7, c[0x0][0x398] ;  /* 0x00007300ff0777ac */ /* 0x000eaa0008000800 */
[----:B------:R-:W0:Y:S01]  /*0060*/  LDC R0, c[0x0][0x360] ;  /* 0x0000d800ff007b82 */ /* 0x000e220000000800 */
[----:B------:R-:W3:Y:S07]  /*0070*/  LDCU.64 UR4, c[0x0][0x358] ;  /* 0x00006b00ff0477ac */ /* 0x000eee0008000a00 */
[----:B------:R-:W4:Y:S01]  /*0080*/  LDC.64 R2, c[0x0][0x390] ;  /* 0x0000e400ff027b82 */ /* 0x000f220000000a00 */
[----:B-1----:R-:W-:Y:S01]  /*0090*/  UISETP.GE.AND UP0, UPT, UR8, 0x1, UPT ;  /* 0x000000010800788c */ /* 0x002fe2000bf06270 */
[----:B0-----:R-:W-:-:S04]  /*00a0*/  IMAD R0, R0, UR6, R5 ;  /* 0x0000000600007c24 */ /* 0x001fc8000f8e0205 */
[----:B--2---:R-:W-:-:S04]  /*00b0*/  IMAD R5, R0, UR7, RZ ;  /* 0x0000000700057c24 */ /* 0x004fc8000f8e02ff */
[----:B----4-:R-:W-:Y:S01]  /*00c0*/  IMAD.WIDE R2, R5, 0x4, R2 ;  /* 0x0000000405027825 */ /* 0x010fe200078e0202 */
[----:B---3--:R-:W-:Y:S06]  /*00d0*/  BRA.U !UP0, `(.L_x_0) ;  /* 0x0000000108dc7547 */ /* 0x008fec000b800000 */
[----:B------:R-:W-:Y:S01]  /*00e0*/  BSSY.RECONVERGENT B0, `(.L_x_0) ;  /* 0x0000036000007945 */ /* 0x000fe20003800200 */
[----:B------:R-:W-:-:S07]  /*00f0*/  IMAD.MOV.U32 R9, RZ, RZ, RZ ;  /* 0x000000ffff097224 */ /* 0x000fce00078e00ff */
.L_x_7:
[----:B------:R-:W-:-:S05]  /*0100*/  IMAD.WIDE.U32 R4, R9, 0x4, R2 ;  /* 0x0000000409047825 */ /* 0x000fca00078e0002 */
[----:B------:R-:W2:Y:S01]  /*0110*/  LDG.E R13, desc[UR4][R4.64] ;  /* 0x00000004040d7981 */ /* 0x000ea2000c1e1900 */
[----:B------:R-:W-:Y:S01]  /*0120*/  IMAD.MOV.U32 R7, RZ, RZ, RZ ;  /* 0x000000ffff077224 */ /* 0x000fe200078e00ff */
[----:B--2---:R-:W-:-:S13]  /*0130*/  ISETP.NE.AND P0, PT, R13, RZ, PT ;  /* 0x000000ff0d00720c */ /* 0x004fda0003f05270 */
[----:B------:R-:W-:Y:S05]  /*0140*/  @!P0 BRA `(.L_x_1) ;  /* 0x0000000000bc8947 */ /* 0x000fea0003800000 */
[----:B------:R-:W0:Y:S02]  /*0150*/  LDC.64 R4, c[0x0][0x380] ;  /* 0x0000e000ff047b82 */ /* 0x000e240000000a00 */
[----:B0-----:R-:W-:-:S05]  /*0160*/  IMAD.WIDE.U32 R4, R9, 0x8, R4 ;  /* 0x0000000809047825 */ /* 0x001fca00078e0004 */
[----:B------:R-:W2:Y:S01]  /*0170*/  LDG.E.64 R10, desc[UR4][R4.64] ;  /* 0x00000004040a7981 */ /* 0x000ea2000c1e1b00 */
[----:B------:R-:W-:Y:S01]  /*0180*/  BSSY.RECONVERGENT B1, `(.L_x_2) ;  /* 0x0000027000017945 */ /* 0x000fe20003800200 */
[----:B------:R-:W-:Y:S01]  /*0190*/  PLOP3.LUT P0, PT, PT, PT, PT, 0x80, 0x8 ;  /* 0x000000000008781c */ /* 0x000fe20003f0f070 */
[----:B------:R-:W-:Y:S01]  /*01a0*/  IMAD.MOV.U32 R7, RZ, RZ, 0x1 ;  /* 0x00000001ff077424 */ /* 0x000fe200078e00ff */
[----:B--2---:R-:W-:-:S04]  /*01b0*/  ISETP.NE.U32.AND P1, PT, R10, RZ, PT ;  /* 0x000000ff0a00720c */ /* 0x004fc80003f25070 */
[----:B------:R-:W-:-:S13]  /*01c0*/  ISETP.NE.AND.EX P1, PT, R11, RZ, PT, P1 ;  /* 0x000000ff0b00720c */ /* 0x000fda0003f25310 */
[----:B------:R-:W-:Y:S05]  /*01d0*/  @!P1 BRA `(.L_x_3) ;  /* 0x0000000000849947 */ /* 0x000fea0003800000 */
[----:B------:R-:W-:-:S07]  /*01e0*/  IMAD.MOV.U32 R8, RZ, RZ, R10 ;  /* 0x000000ffff087224 */ /* 0x000fce00078e000a */
.L_x_6:
[----:B------:R-:W-:Y:S01]  /*01f0*/  IADD3 R5, P0, PT, RZ, -R8, RZ ;  /* 0x80000008ff057210 */ /* 0x000fe20007f1e0ff */
[----:B------:R-:W-:Y:S04]  /*0200*/  BSSY.RELIABLE B2, `(.L_x_4) ;  /* 0x0000019000027945 */ /* 0x000fe80003800100 */
[----:B------:R-:W-:-:S05]  /*0210*/  IMAD.X R6, RZ, RZ, ~R11, P0 ;  /* 0x000000ffff067224 */ /* 0x000fca00000e0e0b */
[----:B------:R-:W-:-:S04]  /*0220*/  LOP3.LUT R6, R11, R6, RZ, 0xc0, !PT ;  /* 0x000000060b067212 */ /* 0x000fc800078ec0ff */
[----:B------:R-:W-:-:S13]  /*0230*/  ISETP.NE.U32.AND P0, PT, R6, RZ, PT ;  /* 0x000000ff0600720c */ /* 0x000fda0003f05070 */
[----:B------:R-:W-:-:S04]  /*0240*/  @!P0 LOP3.LUT R6, R8, R5, RZ, 0xc0, !PT ;  /* 0x0000000508068212 */ /* 0x000fc800078ec0ff */
[----:B------:R-:W0:Y:S02]  /*0250*/  FLO.U32 R4, R6 ;  /* 0x0000000600047300 */ /* 0x000e2400000e0000 */
[C---:B0-----:R-:W-:Y:S02]  /*0260*/  IADD3 R5, PT, PT, -R4.reuse, 0x1f, RZ ;  /* 0x0000001f04057810 */ /* 0x041fe40007ffe1ff */
[----:B------:R-:W-:-:S03]  /*0270*/  IADD3 R7, PT, PT, -R4, 0x3f, RZ ;  /* 0x0000003f04077810 */ /* 0x000fc60007ffe1ff */
[----:B------:R-:W-:Y:S01]  /*0280*/  @P0 IMAD.MOV R7, RZ, RZ, R5 ;  /* 0x000000ffff070224 */ /* 0x000fe200078e0205 */
[----:B------:R-:W-:-:S04]  /*0290*/  IADD3 R5, P1, PT, R8, -0x1, RZ ;  /* 0xffffffff08057810 */ /* 0x000fc80007f3e0ff */
[----:B------:R-:W-:Y:S02]  /*02a0*/  IADD3 R4, PT, PT, -R7, 0x3f, RZ ;  /* 0x0000003f07047810 */ /* 0x000fe40007ffe1ff */
[----:B------:R-:W-:Y:S02]  /*02b0*/  LOP3.LUT R8, R5, R8, RZ, 0xc0, !PT ;  /* 0x0000000805087212 */ /* 0x000fe400078ec0ff */
[----:B------:R-:W-:Y:S02]  /*02c0*/  ISETP.GT.AND P0, PT, R4, R9, PT ;  /* 0x000000090400720c */ /* 0x000fe40003f04270 */
[----:B------:R-:W-:-:S04]  /*02d0*/  IADD3.X R4, PT, PT, R11, -0x1, RZ, P1, !PT ;  /* 0xffffffff0b047810 */ /* 0x000fc80000ffe4ff */
[----:B------:R-:W-:-:S07]  /*02e0*/  LOP3.LUT R11, R4, R11, RZ, 0xc0, !PT ;  /* 0x0000000b040b7212 */ /* 0x000fce00078ec0ff */
[----:B------:R-:W-:Y:S05]  /*02f0*/  @!P0 BRA `(.L_x_5) ;  /* 0x0000000000248947 */ /* 0x000fea0003800000 */
[C---:B------:R-:W-:Y:S02]  /*0300*/  SHF.L.U64.HI R5, R7.reuse, 0x2, RZ ;  /* 0x0000000207057819 */ /* 0x040fe400000102ff */
[----:B------:R-:W-:-:S05]  /*0310*/  LEA R4, P0, -R7, R2, 0x2 ;  /* 0x0000000207047211 */ /* 0x000fca00078011ff */
[----:B------:R-:W-:-:S05]  /*0320*/  IMAD.X R5, R3, 0x1, ~R5, P0 ;  /* 0x0000000103057824 */ /* 0x000fca00000e0e05 */
[----:B------:R-:W2:Y:S01]  /*0330*/  LDG.E R4, desc[UR4][R4.64+0xfc] ;  /* 0x0000fc0404047981 */ /* 0x000ea2000c1e1900 */
[----:B------:R-:W-:Y:S01]  /*0340*/  PLOP3.LUT P0, PT, PT, PT, PT, 0x8, 0x80 ;  /* 0x000000000080781c */ /* 0x000fe20003f0e170 */
[----:B------:R-:W-:Y:S01]  /*0350*/  IMAD.MOV.U32 R7, RZ, RZ, RZ ;  /* 0x000000ffff077224 */ /* 0x000fe200078e00ff */
[----:B--2---:R-:W-:-:S13]  /*0360*/  ISETP.NE.AND P1, PT, R4, R13, PT ;  /* 0x0000000d0400720c */ /* 0x004fda0003f25270 */
[----:B------:R-:W-:Y:S05]  /*0370*/  @!P1 BREAK.RELIABLE B2 ;  /* 0x0000000000029942 */ /* 0x000fea0003800100 */
[----:B------:R-:W-:Y:S05]  /*0380*/  @!P1 BRA `(.L_x_3) ;  /* 0x0000000000189947 */ /* 0x000fea0003800000 */
.L_x_5:
[----:B------:R-:W-:Y:S05]  /*0390*/  BSYNC.RELIABLE B2 ;  /* 0x0000000000027941 */ /* 0x000fea0003800100 */
.L_x_4:
[----:B------:R-:W-:-:S04]  /*03a0*/  ISETP.NE.U32.AND P0, PT, R8, RZ, PT ;  /* 0x000000ff0800720c */ /* 0x000fc80003f05070 */
[----:B------:R-:W-:-:S13]  /*03b0*/  ISETP.NE.AND.EX P0, PT, R11, RZ, PT, P0 ;  /* 0x000000ff0b00720c */ /* 0x000fda0003f05300 */
[----:B------:R-:W-:Y:S05]  /*03c0*/  @P0 BRA `(.L_x_6) ;  /* 0xfffffffc00880947 */ /* 0x000fea000383ffff */
[----:B------:R-:W-:Y:S01]  /*03d0*/  PLOP3.LUT P0, PT, PT, PT, PT, 0x80, 0x8 ;  /* 0x000000000008781c */ /* 0x000fe20003f0f070 */
[----:B------:R-:W-:-:S12]  /*03e0*/  IMAD.MOV.U32 R7, RZ, RZ, 0x1 ;  /* 0x00000001ff077424 */ /* 0x000fd800078e00ff */
.L_x_3:
[----:B------:R-:W-:Y:S05]  /*03f0*/  BSYNC.RECONVERGENT B1 ;  /* 0x0000000000017941 */ /* 0x000fea0003800200 */
.L_x_2:
[----:B------:R-:W0:Y:S01]  /*0400*/  LDCU UR6, c[0x0][0x388] ;  /* 0x00007100ff0677ac */ /* 0x000e220008000800 */
[----:B------:R-:W-:-:S05]  /*0410*/  VIADD R9, R9, 0x1 ;  /* 0x0000000109097836 */ /* 0x000fca0000000000 */
[----:B0-----:R-:W-:-:S13]  /*0420*/  ISETP.LT.AND P1, PT, R9, UR6, PT ;  /* 0x0000000609007c0c */ /* 0x001fda000bf21270 */
[----:B------:R-:W-:Y:S05]  /*0430*/  @P0 BRA P1, `(.L_x_7) ;  /* 0xfffffffc00300947 */ /* 0x000fea000083ffff */
.L_x_1:
[----:B------:R-:W-:Y:S05]  /*0440*/  BSYNC.RECONVERGENT B0 ;  /* 0x0000000000007941 */ /* 0x000fea0003800200 */
.L_x_0:
[----:B------:R-:W0:Y:S02]  /*0450*/  LDC.64 R2, c[0x0][0x3a0] ;  /* 0x0000e800ff027b82 */ /* 0x000e240000000a00 */
[----:B0-----:R-:W-:-:S05]  /*0460*/  IMAD.WIDE R2, R0, 0x4, R2 ;  /* 0x0000000400027825 */ /* 0x001fca00078e0202 */
[----:B------:R-:W-:Y:S01]  /*0470*/  STG.E desc[UR4][R2.64], R7 ;  /* 0x0000000702007986 */ /* 0x000fe2000c101904 */
[----:B------:R-:W-:Y:S05]  /*0480*/  EXIT ;  /* 0x000000000000794d */ /* 0x000fea0003800000 */
.L_x_8:
[----:B------:R-:W-:-:S00]  /*0490*/  BRA `(.L_x_8) ;  /* 0xfffffffc00fc7947 */ /* 0x000fc0000383ffff */
[----:B------:R-:W-:-:S00]  /*04a0*/  NOP ;  /* 0x0000000000007918 */ /* 0x000fc00000000000 */
        /* <DEDUP_REMOVED lines=13> */
.L_x_9:


//--------------------- .nv.shared.reserved.0     --------------------------
	.section	.nv.shared.reserved.0,"aw",@nobits
	.weak		__nv_reservedSMEM_offset_0_alias
	.size		__nv_reservedSMEM_offset_0_alias, 0, 64
	.other		__nv_reservedSMEM_offset_0_alias,@"STO_CUDA_RESERVED_SHARED STV_DEFAULT"
__nv_reservedSMEM_offset_0_alias:
	.zero		0
	.zero		64


//--------------------- .nv.constant0._Z20checkColoringsKernelPKyiPKiiPi --------------------------
	.section	.nv.constant0._Z20checkColoringsKernelPKyiPKiiPi,"a",@progbits
	.sectionflags	@""
	.align	4
.nv.constant0._Z20checkColoringsKernelPKyiPKiiPi:
	.zero		936


//--------------------- SYMBOLS --------------------------

	.type		.nv.reservedSmem.offset0,@object
	.size		.nv.reservedSmem.offset0,0x4
